//
// Generated by NVIDIA NVVM Compiler
//
// Compiler Build ID: CL-36424714
// Cuda compilation tools, release 13.0, V13.0.88
// Based on NVVM 20.0.0
//

.version 9.0
.target sm_100
.address_size 64

	// .globl	_Z6warmupPfS_ii

.visible .entry _Z6warmupPfS_ii(
	.param .u64 .ptr .align 1 _Z6warmupPfS_ii_param_0,
	.param .u64 .ptr .align 1 _Z6warmupPfS_ii_param_1,
	.param .u32 _Z6warmupPfS_ii_param_2,
	.param .u32 _Z6warmupPfS_ii_param_3
)
{
	.reg .pred 	%p<4>;
	.reg .b32 	%r<15>;
	.reg .b32 	%f<2>;
	.reg .b64 	%rd<9>;

	ld.param.u64 	%rd1, [_Z6warmupPfS_ii_param_0];
	ld.param.u64 	%rd2, [_Z6warmupPfS_ii_param_1];
	ld.param.u32 	%r3, [_Z6warmupPfS_ii_param_2];
	ld.param.u32 	%r5, [_Z6warmupPfS_ii_param_3];
	mov.u32 	%r6, %ntid.x;
	mov.u32 	%r7, %ctaid.x;
	mov.u32 	%r8, %tid.x;
	mad.lo.s32 	%r1, %r6, %r7, %r8;
	mov.u32 	%r9, %ntid.y;
	mov.u32 	%r10, %ctaid.y;
	mov.u32 	%r11, %tid.y;
	mad.lo.s32 	%r12, %r9, %r10, %r11;
	setp.ge.s32 	%p1, %r1, %r3;
	setp.ge.s32 	%p2, %r12, %r5;
	or.pred  	%p3, %p1, %p2;
	@%p3 bra 	$L__BB0_2;
	cvta.to.global.u64 	%rd3, %rd2;
	cvta.to.global.u64 	%rd4, %rd1;
	mad.lo.s32 	%r13, %r3, %r12, %r1;
	mul.wide.s32 	%rd5, %r13, 4;
	add.s64 	%rd6, %rd3, %rd5;
	ld.global.f32 	%f1, [%rd6];
	mad.lo.s32 	%r14, %r5, %r1, %r12;
	mul.wide.s32 	%rd7, %r14, 4;
	add.s64 	%rd8, %rd4, %rd7;
	st.global.f32 	[%rd8], %f1;
$L__BB0_2:
	ret;

}
	// .globl	_Z15transposeRowColPfS_ii
.visible .entry _Z15transposeRowColPfS_ii(
	.param .u64 .ptr .align 1 _Z15transposeRowColPfS_ii_param_0,
	.param .u64 .ptr .align 1 _Z15transposeRowColPfS_ii_param_1,
	.param .u32 _Z15transposeRowColPfS_ii_param_2,
	.param .u32 _Z15transposeRowColPfS_ii_param_3
)
{
	.reg .pred 	%p<4>;
	.reg .b32 	%r<15>;
	.reg .b32 	%f<2>;
	.reg .b64 	%rd<9>;

	ld.param.u64 	%rd1, [_Z15transposeRowColPfS_ii_param_0];
	ld.param.u64 	%rd2, [_Z15transposeRowColPfS_ii_param_1];
	ld.param.u32 	%r3, [_Z15transposeRowColPfS_ii_param_2];
	ld.param.u32 	%r5, [_Z15transposeRowColPfS_ii_param_3];
	mov.u32 	%r6, %ntid.x;
	mov.u32 	%r7, %ctaid.x;
	mov.u32 	%r8, %tid.x;
	mad.lo.s32 	%r1, %r6, %r7, %r8;
	mov.u32 	%r9, %ntid.y;
	mov.u32 	%r10, %ctaid.y;
	mov.u32 	%r11, %tid.y;
	mad.lo.s32 	%r12, %r9, %r10, %r11;
	setp.ge.s32 	%p1, %r1, %r3;
	setp.ge.s32 	%p2, %r12, %r5;
	or.pred  	%p3, %p1, %p2;
	@%p3 bra 	$L__BB1_2;
	cvta.to.global.u64 	%rd3, %rd2;
	cvta.to.global.u64 	%rd4, %rd1;
	mad.lo.s32 	%r13, %r3, %r12, %r1;
	mul.wide.s32 	%rd5, %r13, 4;
	add.s64 	%rd6, %rd3, %rd5;
	ld.global.f32 	%f1, [%rd6];
	mad.lo.s32 	%r14, %r5, %r1, %r12;
	mul.wide.s32 	%rd7, %r14, 4;
	add.s64 	%rd8, %rd4, %rd7;
	st.global.f32 	[%rd8], %f1;
$L__BB1_2:
	ret;

}
	// .globl	_Z15transposeColRowPfS_ii
.visible .entry _Z15transposeColRowPfS_ii(
	.param .u64 .ptr .align 1 _Z15transposeColRowPfS_ii_param_0,
	.param .u64 .ptr .align 1 _Z15transposeColRowPfS_ii_param_1,
	.param .u32 _Z15transposeColRowPfS_ii_param_2,
	.param .u32 _Z15transposeColRowPfS_ii_param_3
)
{
	.reg .pred 	%p<4>;
	.reg .b32 	%r<15>;
	.reg .b32 	%f<2>;
	.reg .b64 	%rd<9>;

	ld.param.u64 	%rd1, [_Z15transposeColRowPfS_ii_param_0];
	ld.param.u64 	%rd2, [_Z15transposeColRowPfS_ii_param_1];
	ld.param.u32 	%r3, [_Z15transposeColRowPfS_ii_param_2];
	ld.param.u32 	%r5, [_Z15transposeColRowPfS_ii_param_3];
	mov.u32 	%r6, %ntid.x;
	mov.u32 	%r7, %ctaid.x;
	mov.u32 	%r8, %tid.x;
	mad.lo.s32 	%r1, %r6, %r7, %r8;
	mov.u32 	%r9, %ntid.y;
	mov.u32 	%r10, %ctaid.y;
	mov.u32 	%r11, %tid.y;
	mad.lo.s32 	%r12, %r9, %r10, %r11;
	setp.ge.s32 	%p1, %r1, %r3;
	setp.ge.s32 	%p2, %r12, %r5;
	or.pred  	%p3, %p1, %p2;
	@%p3 bra 	$L__BB2_2;
	cvta.to.global.u64 	%rd3, %rd2;
	cvta.to.global.u64 	%rd4, %rd1;
	mad.lo.s32 	%r13, %r5, %r1, %r12;
	mul.wide.s32 	%rd5, %r13, 4;
	add.s64 	%rd6, %rd3, %rd5;
	ld.global.f32 	%f1, [%rd6];
	mad.lo.s32 	%r14, %r3, %r12, %r1;
	mul.wide.s32 	%rd7, %r14, 4;
	add.s64 	%rd8, %rd4, %rd7;
	st.global.f32 	[%rd8], %f1;
$L__BB2_2:
	ret;

}
	// .globl	_Z23transposeDiagonalRowColPfS_ii
.visible .entry _Z23transposeDiagonalRowColPfS_ii(
	.param .u64 .ptr .align 1 _Z23transposeDiagonalRowColPfS_ii_param_0,
	.param .u64 .ptr .align 1 _Z23transposeDiagonalRowColPfS_ii_param_1,
	.param .u32 _Z23transposeDiagonalRowColPfS_ii_param_2,
	.param .u32 _Z23transposeDiagonalRowColPfS_ii_param_3
)
{
	.reg .pred 	%p<4>;
	.reg .b32 	%r<16>;
	.reg .b32 	%f<2>;
	.reg .b64 	%rd<9>;

	ld.param.u64 	%rd1, [_Z23transposeDiagonalRowColPfS_ii_param_0];
	ld.param.u64 	%rd2, [_Z23transposeDiagonalRowColPfS_ii_param_1];
	ld.param.u32 	%r3, [_Z23transposeDiagonalRowColPfS_ii_param_2];
	ld.param.u32 	%r4, [_Z23transposeDiagonalRowColPfS_ii_param_3];
	mov.u32 	%r5, %ctaid.x;
	mov.u32 	%r6, %ctaid.y;
	add.s32 	%r7, %r5, %r6;
	mov.u32 	%r8, %nctaid.x;
	rem.u32 	%r9, %r7, %r8;
	mov.u32 	%r10, %ntid.x;
	mov.u32 	%r11, %tid.x;
	mad.lo.s32 	%r1, %r9, %r10, %r11;
	mov.u32 	%r12, %ntid.y;
	mov.u32 	%r13, %tid.y;
	mad.lo.s32 	%r2, %r12, %r5, %r13;
	setp.ge.s32 	%p1, %r1, %r3;
	setp.ge.s32 	%p2, %r2, %r4;
	or.pred  	%p3, %p2, %p1;
	@%p3 bra 	$L__BB3_2;
	cvta.to.global.u64 	%rd3, %rd2;
	cvta.to.global.u64 	%rd4, %rd1;
	mad.lo.s32 	%r14, %r3, %r2, %r1;
	mul.wide.s32 	%rd5, %r14, 4;
	add.s64 	%rd6, %rd3, %rd5;
	ld.global.f32 	%f1, [%rd6];
	mad.lo.s32 	%r15, %r1, %r4, %r2;
	mul.wide.s32 	%rd7, %r15, 4;
	add.s64 	%rd8, %rd4, %rd7;
	st.global.f32 	[%rd8], %f1;
$L__BB3_2:
	ret;

}
	// .globl	_Z23transposeDiagonalColRowPfS_ii
.visible .entry _Z23transposeDiagonalColRowPfS_ii(
	.param .u64 .ptr .align 1 _Z23transposeDiagonalColRowPfS_ii_param_0,
	.param .u64 .ptr .align 1 _Z23transposeDiagonalColRowPfS_ii_param_1,
	.param .u32 _Z23transposeDiagonalColRowPfS_ii_param_2,
	.param .u32 _Z23transposeDiagonalColRowPfS_ii_param_3
)
{
	.reg .pred 	%p<4>;
	.reg .b32 	%r<16>;
	.reg .b32 	%f<2>;
	.reg .b64 	%rd<9>;

	ld.param.u64 	%rd1, [_Z23transposeDiagonalColRowPfS_ii_param_0];
	ld.param.u64 	%rd2, [_Z23transposeDiagonalColRowPfS_ii_param_1];
	ld.param.u32 	%r3, [_Z23transposeDiagonalColRowPfS_ii_param_2];
	ld.param.u32 	%r4, [_Z23transposeDiagonalColRowPfS_ii_param_3];
	mov.u32 	%r5, %ctaid.x;
	mov.u32 	%r6, %ctaid.y;
	add.s32 	%r7, %r5, %r6;
	mov.u32 	%r8, %nctaid.x;
	rem.u32 	%r9, %r7, %r8;
	mov.u32 	%r10, %ntid.x;
	mov.u32 	%r11, %tid.x;
	mad.lo.s32 	%r1, %r9, %r10, %r11;
	mov.u32 	%r12, %ntid.y;
	mov.u32 	%r13, %tid.y;
	mad.lo.s32 	%r2, %r12, %r5, %r13;
	setp.ge.s32 	%p1, %r1, %r3;
	setp.ge.s32 	%p2, %r2, %r4;
	or.pred  	%p3, %p2, %p1;
	@%p3 bra 	$L__BB4_2;
	cvta.to.global.u64 	%rd3, %rd2;
	cvta.to.global.u64 	%rd4, %rd1;
	mad.lo.s32 	%r14, %r1, %r4, %r2;
	mul.wide.s32 	%rd5, %r14, 4;
	add.s64 	%rd6, %rd3, %rd5;
	ld.global.f32 	%f1, [%rd6];
	mad.lo.s32 	%r15, %r3, %r2, %r1;
	mul.wide.s32 	%rd7, %r15, 4;
	add.s64 	%rd8, %rd4, %rd7;
	st.global.f32 	[%rd8], %f1;
$L__BB4_2:
	ret;

}


// ===== COMPILED SASS (sm_100) =====

	.target	sm_100

	.elftype	@"ET_EXEC"


//--------------------- .note.nv.tkinfo           --------------------------
	.section	.note.nv.tkinfo,"",@"SHT_NOTE"
	.sectionflags	@"SHF_NOTE_NV_TKINFO"
	.tkinfo
        /*0018*/ 	.word	0x00000002
        /*0030*/ 	.string	""
        /*0030*/ 	.string	"ptxas"
        /*0030*/ 	.string	"Cuda compilation tools, release 13.0, V13.0.88"
        /*0030*/ 	.string	"Build cuda_13.0.r13.0/compiler.36424714_0"
        /*0030*/ 	.string	"-arch sm_100 -m 64 "



//--------------------- .note.nv.cuinfo           --------------------------
	.section	.note.nv.cuinfo,"",@"SHT_NOTE"
	.sectionflags	@"SHF_NOTE_NV_CUINFO"
        /*0018*/ 	.short	0x0002
        /*001a*/ 	.short	0x0064
        /*001c*/ 	.short	0x0082
	.zero		2


//--------------------- .nv.info                  --------------------------
	.section	.nv.info,"",@"SHT_CUDA_INFO"
	.align	4


	//----- nvinfo : EIATTR_REGCOUNT
	.align		4
        /*0000*/ 	.byte	0x04, 0x2f
        /*0002*/ 	.short	(.L_1 - .L_0)
	.align		4
.L_0:
        /*0004*/ 	.word	index@(_Z6warmupPfS_ii)
        /*0008*/ 	.word	0x0000000a


	//----- nvinfo : EIATTR_FRAME_SIZE
	.align		4
.L_1:
        /*000c*/ 	.byte	0x04, 0x11
        /*000e*/ 	.short	(.L_3 - .L_2)
	.align		4
.L_2:
        /*0010*/ 	.word	index@(_Z6warmupPfS_ii)
        /*0014*/ 	.word	0x00000000


	//----- nvinfo : EIATTR_REGCOUNT
	.align		4
.L_3:
        /*0018*/ 	.byte	0x04, 0x2f
        /*001a*/ 	.short	(.L_5 - .L_4)
	.align		4
.L_4:
        /*001c*/ 	.word	index@(_Z15transposeRowColPfS_ii)
        /*0020*/ 	.word	0x0000000a


	//----- nvinfo : EIATTR_FRAME_SIZE
	.align		4
.L_5:
        /*0024*/ 	.byte	0x04, 0x11
        /*0026*/ 	.short	(.L_7 - .L_6)
	.align		4
.L_6:
        /*0028*/ 	.word	index@(_Z15transposeRowColPfS_ii)
        /*002c*/ 	.word	0x00000000


	//----- nvinfo : EIATTR_REGCOUNT
	.align		4
.L_7:
        /*0030*/ 	.byte	0x04, 0x2f
        /*0032*/ 	.short	(.L_9 - .L_8)
	.align		4
.L_8:
        /*0034*/ 	.word	index@(_Z15transposeColRowPfS_ii)
        /*0038*/ 	.word	0x0000000a


	//----- nvinfo : EIATTR_FRAME_SIZE
	.align		4
.L_9:
        /*003c*/ 	.byte	0x04, 0x11
        /*003e*/ 	.short	(.L_11 - .L_10)
	.align		4
.L_10:
        /*0040*/ 	.word	index@(_Z15transposeColRowPfS_ii)
        /*0044*/ 	.word	0x00000000


	//----- nvinfo : EIATTR_REGCOUNT
	.align		4
.L_11:
        /*0048*/ 	.byte	0x04, 0x2f
        /*004a*/ 	.short	(.L_13 - .L_12)
	.align		4
.L_12:
        /*004c*/ 	.word	index@(_Z23transposeDiagonalRowColPfS_ii)
        /*0050*/ 	.word	0x0000000a


	//----- nvinfo : EIATTR_FRAME_SIZE
	.align		4
.L_13:
        /*0054*/ 	.byte	0x04, 0x11
        /*0056*/ 	.short	(.L_15 - .L_14)
	.align		4
.L_14:
        /*0058*/ 	.word	index@(_Z23transposeDiagonalRowColPfS_ii)
        /*005c*/ 	.word	0x00000000


	//----- nvinfo : EIATTR_REGCOUNT
	.align		4
.L_15:
        /*0060*/ 	.byte	0x04, 0x2f
        /*0062*/ 	.short	(.L_17 - .L_16)
	.align		4
.L_16:
        /*0064*/ 	.word	index@(_Z23transposeDiagonalColRowPfS_ii)
        /*0068*/ 	.word	0x0000000a


	//----- nvinfo : EIATTR_FRAME_SIZE
	.align		4
.L_17:
        /*006c*/ 	.byte	0x04, 0x11
        /*006e*/ 	.short	(.L_19 - .L_18)
	.align		4
.L_18:
        /*0070*/ 	.word	index@(_Z23transposeDiagonalColRowPfS_ii)
        /*0074*/ 	.word	0x00000000


	//----- nvinfo : EIATTR_MIN_STACK_SIZE
	.align		4
.L_19:
        /*0078*/ 	.byte	0x04, 0x12
        /*007a*/ 	.short	(.L_21 - .L_20)
	.align		4
.L_20:
        /*007c*/ 	.word	index@(_Z23transposeDiagonalColRowPfS_ii)
        /*0080*/ 	.word	0x00000000


	//----- nvinfo : EIATTR_MIN_STACK_SIZE
	.align		4
.L_21:
        /*0084*/ 	.byte	0x04, 0x12
        /*0086*/ 	.short	(.L_23 - .L_22)
	.align		4
.L_22:
        /*0088*/ 	.word	index@(_Z23transposeDiagonalRowColPfS_ii)
        /*008c*/ 	.word	0x00000000


	//----- nvinfo : EIATTR_MIN_STACK_SIZE
	.align		4
.L_23:
        /*0090*/ 	.byte	0x04, 0x12
        /*0092*/ 	.short	(.L_25 - .L_24)
	.align		4
.L_24:
        /*0094*/ 	.word	index@(_Z15transposeColRowPfS_ii)
        /*0098*/ 	.word	0x00000000


	//----- nvinfo : EIATTR_MIN_STACK_SIZE
	.align		4
.L_25:
        /*009c*/ 	.byte	0x04, 0x12
        /*009e*/ 	.short	(.L_27 - .L_26)
	.align		4
.L_26:
        /*00a0*/ 	.word	index@(_Z15transposeRowColPfS_ii)
        /*00a4*/ 	.word	0x00000000


	//----- nvinfo : EIATTR_MIN_STACK_SIZE
	.align		4
.L_27:
        /*00a8*/ 	.byte	0x04, 0x12
        /*00aa*/ 	.short	(.L_29 - .L_28)
	.align		4
.L_28:
        /*00ac*/ 	.word	index@(_Z6warmupPfS_ii)
        /*00b0*/ 	.word	0x00000000
.L_29:


//--------------------- .nv.compat                --------------------------
	.section	.nv.compat,"",@"SHT_CUDA_COMPAT_INFO"
	.align	4
        /*0000*/ 	.byte	0x02, 0x09, 0x00, 0x00, 0x02, 0x02, 0x01, 0x00, 0x02, 0x05, 0x05, 0x00, 0x03, 0x07, 0x01, 0x01
        /*0010*/ 	.byte	0x02, 0x03, 0x00, 0x00, 0x02, 0x06, 0x01, 0x00, 0x04, 0x0b, 0x08, 0x00, 0x09, 0x00, 0x00, 0x00
        /*0020*/ 	.byte	0x00, 0x00, 0x00, 0x00


//--------------------- .nv.info._Z23transposeDiagonalColRowPfS_ii --------------------------
	.section	.nv.info._Z23transposeDiagonalColRowPfS_ii,"",@"SHT_CUDA_INFO"
	.sectionflags	@""
	.align	4


	//----- nvinfo : EIATTR_CUDA_API_VERSION
	.align		4
        /*0000*/ 	.byte	0x04, 0x37
        /*0002*/ 	.short	(.L_31 - .L_30)
.L_30:
        /*0004*/ 	.word	0x00000082


	//----- nvinfo : EIATTR_KPARAM_INFO
	.align		4
.L_31:
        /*0008*/ 	.byte	0x04, 0x17
        /*000a*/ 	.short	(.L_33 - .L_32)
.L_32:
        /*000c*/ 	.word	0x00000000
        /*0010*/ 	.short	0x0003
        /*0012*/ 	.short	0x0014
        /*0014*/ 	.byte	0x00, 0xf0, 0x11, 0x00


	//----- nvinfo : EIATTR_KPARAM_INFO
	.align		4
.L_33:
        /*0018*/ 	.byte	0x04, 0x17
        /*001a*/ 	.short	(.L_35 - .L_34)
.L_34:
        /*001c*/ 	.word	0x00000000
        /*0020*/ 	.short	0x0002
        /*0022*/ 	.short	0x0010
        /*0024*/ 	.byte	0x00, 0xf0, 0x11, 0x00


	//----- nvinfo : EIATTR_KPARAM_INFO
	.align		4
.L_35:
        /*0028*/ 	.byte	0x04, 0x17
        /*002a*/ 	.short	(.L_37 - .L_36)
.L_36:
        /*002c*/ 	.word	0x00000000
        /*0030*/ 	.short	0x0001
        /*0032*/ 	.short	0x0008
        /*0034*/ 	.byte	0x00, 0xf5, 0x21, 0x00


	//----- nvinfo : EIATTR_KPARAM_INFO
	.align		4
.L_37:
        /*0038*/ 	.byte	0x04, 0x17
        /*003a*/ 	.short	(.L_39 - .L_38)
.L_38:
        /*003c*/ 	.word	0x00000000
        /*0040*/ 	.short	0x0000
        /*0042*/ 	.short	0x0000
        /*0044*/ 	.byte	0x00, 0xf5, 0x21, 0x00


	//----- nvinfo : EIATTR_SPARSE_MMA_MASK
	.align		4
.L_39:
        /*0048*/ 	.byte	0x03, 0x50
        /*004a*/ 	.short	0x0000


	//----- nvinfo : EIATTR_MAXREG_COUNT
	.align		4
        /*004c*/ 	.byte	0x03, 0x1b
        /*004e*/ 	.short	0x00ff


	//----- nvinfo : EIATTR_MERCURY_ISA_VERSION
	.align		4
        /*0050*/ 	.byte	0x03, 0x5f
        /*0052*/ 	.short	0x0101


	//----- nvinfo : EIATTR_VRC_CTA_INIT_COUNT
	.align		4
        /*0054*/ 	.byte	0x02, 0x4a
	.zero		1
	.zero		1


	//----- nvinfo : EIATTR_EXIT_INSTR_OFFSETS
	.align		4
        /*0058*/ 	.byte	0x04, 0x1c
        /*005a*/ 	.short	(.L_41 - .L_40)


	//   ....[0]....
.L_40:
        /*005c*/ 	.word	0x000001f0


	//   ....[1]....
        /*0060*/ 	.word	0x00000290


	//----- nvinfo : EIATTR_CBANK_PARAM_SIZE
	.align		4
.L_41:
        /*0064*/ 	.byte	0x03, 0x19
        /*0066*/ 	.short	0x0018


	//----- nvinfo : EIATTR_PARAM_CBANK
	.align		4
        /*0068*/ 	.byte	0x04, 0x0a
        /*006a*/ 	.short	(.L_43 - .L_42)
	.align		4
.L_42:
        /*006c*/ 	.word	index@(.nv.constant0._Z23transposeDiagonalColRowPfS_ii)
        /*0070*/ 	.short	0x0380
        /*0072*/ 	.short	0x0018


	//----- nvinfo : EIATTR_SW_WAR
	.align		4
.L_43:
        /*0074*/ 	.byte	0x04, 0x36
        /*0076*/ 	.short	(.L_45 - .L_44)
.L_44:
        /*0078*/ 	.word	0x00000008
.L_45:


//--------------------- .nv.info._Z23transposeDiagonalRowColPfS_ii --------------------------
	.section	.nv.info._Z23transposeDiagonalRowColPfS_ii,"",@"SHT_CUDA_INFO"
	.sectionflags	@""
	.align	4


	//----- nvinfo : EIATTR_CUDA_API_VERSION
	.align		4
        /*0000*/ 	.byte	0x04, 0x37
        /*0002*/ 	.short	(.L_47 - .L_46)
.L_46:
        /*0004*/ 	.word	0x00000082


	//----- nvinfo : EIATTR_KPARAM_INFO
	.align		4
.L_47:
        /*0008*/ 	.byte	0x04, 0x17
        /*000a*/ 	.short	(.L_49 - .L_48)
.L_48:
        /*000c*/ 	.word	0x00000000
        /*0010*/ 	.short	0x0003
        /*0012*/ 	.short	0x0014
        /*0014*/ 	.byte	0x00, 0xf0, 0x11, 0x00


	//----- nvinfo : EIATTR_KPARAM_INFO
	.align		4
.L_49:
        /*0018*/ 	.byte	0x04, 0x17
        /*001a*/ 	.short	(.L_51 - .L_50)
.L_50:
        /*001c*/ 	.word	0x00000000
        /*0020*/ 	.short	0x0002
        /*0022*/ 	.short	0x0010
        /*0024*/ 	.byte	0x00, 0xf0, 0x11, 0x00


	//----- nvinfo : EIATTR_KPARAM_INFO
	.align		4
.L_51:
        /*0028*/ 	.byte	0x04, 0x17
        /*002a*/ 	.short	(.L_53 - .L_52)
.L_52:
        /*002c*/ 	.word	0x00000000
        /*0030*/ 	.short	0x0001
        /*0032*/ 	.short	0x0008
        /*0034*/ 	.byte	0x00, 0xf5, 0x21, 0x00


	//----- nvinfo : EIATTR_KPARAM_INFO
	.align		4
.L_53:
        /*0038*/ 	.byte	0x04, 0x17
        /*003a*/ 	.short	(.L_55 - .L_54)
.L_54:
        /*003c*/ 	.word	0x00000000
        /*0040*/ 	.short	0x0000
        /*0042*/ 	.short	0x0000
        /*0044*/ 	.byte	0x00, 0xf5, 0x21, 0x00


	//----- nvinfo : EIATTR_SPARSE_MMA_MASK
	.align		4
.L_55:
        /*0048*/ 	.byte	0x03, 0x50
        /*004a*/ 	.short	0x0000


	//----- nvinfo : EIATTR_MAXREG_COUNT
	.align		4
        /*004c*/ 	.byte	0x03, 0x1b
        /*004e*/ 	.short	0x00ff


	//----- nvinfo : EIATTR_MERCURY_ISA_VERSION
	.align		4
        /*0050*/ 	.byte	0x03, 0x5f
        /*0052*/ 	.short	0x0101


	//----- nvinfo : EIATTR_VRC_CTA_INIT_COUNT
	.align		4
        /*0054*/ 	.byte	0x02, 0x4a
	.zero		1
	.zero		1


	//----- nvinfo : EIATTR_EXIT_INSTR_OFFSETS
	.align		4
        /*0058*/ 	.byte	0x04, 0x1c
        /*005a*/ 	.short	(.L_57 - .L_56)


	//   ....[0]....
.L_56:
        /*005c*/ 	.word	0x000001f0


	//   ....[1]....
        /*0060*/ 	.word	0x00000290


	//----- nvinfo : EIATTR_CBANK_PARAM_SIZE
	.align		4
.L_57:
        /*0064*/ 	.byte	0x03, 0x19
        /*0066*/ 	.short	0x0018


	//----- nvinfo : EIATTR_PARAM_CBANK
	.align		4
        /*0068*/ 	.byte	0x04, 0x0a
        /*006a*/ 	.short	(.L_59 - .L_58)
	.align		4
.L_58:
        /*006c*/ 	.word	index@(.nv.constant0._Z23transposeDiagonalRowColPfS_ii)
        /*0070*/ 	.short	0x0380
        /*0072*/ 	.short	0x0018


	//----- nvinfo : EIATTR_SW_WAR
	.align		4
.L_59:
        /*0074*/ 	.byte	0x04, 0x36
        /*0076*/ 	.short	(.L_61 - .L_60)
.L_60:
        /*0078*/ 	.word	0x00000008
.L_61:


//--------------------- .nv.info._Z15transposeColRowPfS_ii --------------------------
	.section	.nv.info._Z15transposeColRowPfS_ii,"",@"SHT_CUDA_INFO"
	.sectionflags	@""
	.align	4


	//----- nvinfo : EIATTR_CUDA_API_VERSION
	.align		4
        /*0000*/ 	.byte	0x04, 0x37
        /*0002*/ 	.short	(.L_63 - .L_62)
.L_62:
        /*0004*/ 	.word	0x00000082


	//----- nvinfo : EIATTR_KPARAM_INFO
	.align		4
.L_63:
        /*0008*/ 	.byte	0x04, 0x17
        /*000a*/ 	.short	(.L_65 - .L_64)
.L_64:
        /*000c*/ 	.word	0x00000000
        /*0010*/ 	.short	0x0003
        /*0012*/ 	.short	0x0014
        /*0014*/ 	.byte	0x00, 0xf0, 0x11, 0x00


	//----- nvinfo : EIATTR_KPARAM_INFO
	.align		4
.L_65:
        /*0018*/ 	.byte	0x04, 0x17
        /*001a*/ 	.short	(.L_67 - .L_66)
.L_66:
        /*001c*/ 	.word	0x00000000
        /*0020*/ 	.short	0x0002
        /*0022*/ 	.short	0x0010
        /*0024*/ 	.byte	0x00, 0xf0, 0x11, 0x00


	//----- nvinfo : EIATTR_KPARAM_INFO
	.align		4
.L_67:
        /*0028*/ 	.byte	0x04, 0x17
        /*002a*/ 	.short	(.L_69 - .L_68)
.L_68:
        /*002c*/ 	.word	0x00000000
        /*0030*/ 	.short	0x0001
        /*0032*/ 	.short	0x0008
        /*0034*/ 	.byte	0x00, 0xf5, 0x21, 0x00


	//----- nvinfo : EIATTR_KPARAM_INFO
	.align		4
.L_69:
        /*0038*/ 	.byte	0x04, 0x17
        /*003a*/ 	.short	(.L_71 - .L_70)
.L_70:
        /*003c*/ 	.word	0x00000000
        /*0040*/ 	.short	0x0000
        /*0042*/ 	.short	0x0000
        /*0044*/ 	.byte	0x00, 0xf5, 0x21, 0x00


	//----- nvinfo : EIATTR_SPARSE_MMA_MASK
	.align		4
.L_71:
        /*0048*/ 	.byte	0x03, 0x50
        /*004a*/ 	.short	0x0000


	//----- nvinfo : EIATTR_MAXREG_COUNT
	.align		4
        /*004c*/ 	.byte	0x03, 0x1b
        /*004e*/ 	.short	0x00ff


	//----- nvinfo : EIATTR_MERCURY_ISA_VERSION
	.align		4
        /*0050*/ 	.byte	0x03, 0x5f
        /*0052*/ 	.short	0x0101


	//----- nvinfo : EIATTR_VRC_CTA_INIT_COUNT
	.align		4
        /*0054*/ 	.byte	0x02, 0x4a
	.zero		1
	.zero		1


	//----- nvinfo : EIATTR_EXIT_INSTR_OFFSETS
	.align		4
        /*0058*/ 	.byte	0x04, 0x1c
        /*005a*/ 	.short	(.L_73 - .L_72)


	//   ....[0]....
.L_72:
        /*005c*/ 	.word	0x000000c0


	//   ....[1]....
        /*0060*/ 	.word	0x00000160


	//----- nvinfo : EIATTR_CBANK_PARAM_SIZE
	.align		4
.L_73:
        /*0064*/ 	.byte	0x03, 0x19
        /*0066*/ 	.short	0x0018


	//----- nvinfo : EIATTR_PARAM_CBANK
	.align		4
        /*0068*/ 	.byte	0x04, 0x0a
        /*006a*/ 	.short	(.L_75 - .L_74)
	.align		4
.L_74:
        /*006c*/ 	.word	index@(.nv.constant0._Z15transposeColRowPfS_ii)
        /*0070*/ 	.short	0x0380
        /*0072*/ 	.short	0x0018


	//----- nvinfo : EIATTR_SW_WAR
	.align		4
.L_75:
        /*0074*/ 	.byte	0x04, 0x36
        /*0076*/ 	.short	(.L_77 - .L_76)
.L_76:
        /*0078*/ 	.word	0x00000008
.L_77:


//--------------------- .nv.info._Z15transposeRowColPfS_ii --------------------------
	.section	.nv.info._Z15transposeRowColPfS_ii,"",@"SHT_CUDA_INFO"
	.sectionflags	@""
	.align	4


	//----- nvinfo : EIATTR_CUDA_API_VERSION
	.align		4
        /*0000*/ 	.byte	0x04, 0x37
        /*0002*/ 	.short	(.L_79 - .L_78)
.L_78:
        /*0004*/ 	.word	0x00000082


	//----- nvinfo : EIATTR_KPARAM_INFO
	.align		4
.L_79:
        /*0008*/ 	.byte	0x04, 0x17
        /*000a*/ 	.short	(.L_81 - .L_80)
.L_80:
        /*000c*/ 	.word	0x00000000
        /*0010*/ 	.short	0x0003
        /*0012*/ 	.short	0x0014
        /*0014*/ 	.byte	0x00, 0xf0, 0x11, 0x00


	//----- nvinfo : EIATTR_KPARAM_INFO
	.align		4
.L_81:
        /*0018*/ 	.byte	0x04, 0x17
        /*001a*/ 	.short	(.L_83 - .L_82)
.L_82:
        /*001c*/ 	.word	0x00000000
        /*0020*/ 	.short	0x0002
        /*0022*/ 	.short	0x0010
        /*0024*/ 	.byte	0x00, 0xf0, 0x11, 0x00


	//----- nvinfo : EIATTR_KPARAM_INFO
	.align		4
.L_83:
        /*0028*/ 	.byte	0x04, 0x17
        /*002a*/ 	.short	(.L_85 - .L_84)
.L_84:
        /*002c*/ 	.word	0x00000000
        /*0030*/ 	.short	0x0001
        /*0032*/ 	.short	0x0008
        /*0034*/ 	.byte	0x00, 0xf5, 0x21, 0x00


	//----- nvinfo : EIATTR_KPARAM_INFO
	.align		4
.L_85:
        /*0038*/ 	.byte	0x04, 0x17
        /*003a*/ 	.short	(.L_87 - .L_86)
.L_86:
        /*003c*/ 	.word	0x00000000
        /*0040*/ 	.short	0x0000
        /*0042*/ 	.short	0x0000
        /*0044*/ 	.byte	0x00, 0xf5, 0x21, 0x00


	//----- nvinfo : EIATTR_SPARSE_MMA_MASK
	.align		4
.L_87:
        /*0048*/ 	.byte	0x03, 0x50
        /*004a*/ 	.short	0x0000


	//----- nvinfo : EIATTR_MAXREG_COUNT
	.align		4
        /*004c*/ 	.byte	0x03, 0x1b
        /*004e*/ 	.short	0x00ff


	//----- nvinfo : EIATTR_MERCURY_ISA_VERSION
	.align		4
        /*0050*/ 	.byte	0x03, 0x5f
        /*0052*/ 	.short	0x0101


	//----- nvinfo : EIATTR_VRC_CTA_INIT_COUNT
	.align		4
        /*0054*/ 	.byte	0x02, 0x4a
	.zero		1
	.zero		1


	//----- nvinfo : EIATTR_EXIT_INSTR_OFFSETS
	.align		4
        /*0058*/ 	.byte	0x04, 0x1c
        /*005a*/ 	.short	(.L_89 - .L_88)


	//   ....[0]....
.L_88:
        /*005c*/ 	.word	0x000000c0


	//   ....[1]....
        /*0060*/ 	.word	0x00000160


	//----- nvinfo : EIATTR_CBANK_PARAM_SIZE
	.align		4
.L_89:
        /*0064*/ 	.byte	0x03, 0x19
        /*0066*/ 	.short	0x0018


	//----- nvinfo : EIATTR_PARAM_CBANK
	.align		4
        /*0068*/ 	.byte	0x04, 0x0a
        /*006a*/ 	.short	(.L_91 - .L_90)
	.align		4
.L_90:
        /*006c*/ 	.word	index@(.nv.constant0._Z15transposeRowColPfS_ii)
        /*0070*/ 	.short	0x0380
        /*0072*/ 	.short	0x0018


	//----- nvinfo : EIATTR_SW_WAR
	.align		4
.L_91:
        /*0074*/ 	.byte	0x04, 0x36
        /*0076*/ 	.short	(.L_93 - .L_92)
.L_92:
        /*0078*/ 	.word	0x00000008
.L_93:


//--------------------- .nv.info._Z6warmupPfS_ii  --------------------------
	.section	.nv.info._Z6warmupPfS_ii,"",@"SHT_CUDA_INFO"
	.sectionflags	@""
	.align	4


	//----- nvinfo : EIATTR_CUDA_API_VERSION
	.align		4
        /*0000*/ 	.byte	0x04, 0x37
        /*0002*/ 	.short	(.L_95 - .L_94)
.L_94:
        /*0004*/ 	.word	0x00000082


	//----- nvinfo : EIATTR_KPARAM_INFO
	.align		4
.L_95:
        /*0008*/ 	.byte	0x04, 0x17
        /*000a*/ 	.short	(.L_97 - .L_96)
.L_96:
        /*000c*/ 	.word	0x00000000
        /*0010*/ 	.short	0x0003
        /*0012*/ 	.short	0x0014
        /*0014*/ 	.byte	0x00, 0xf0, 0x11, 0x00


	//----- nvinfo : EIATTR_KPARAM_INFO
	.align		4
.L_97:
        /*0018*/ 	.byte	0x04, 0x17
        /*001a*/ 	.short	(.L_99 - .L_98)
.L_98:
        /*001c*/ 	.word	0x00000000
        /*0020*/ 	.short	0x0002
        /*0022*/ 	.short	0x0010
        /*0024*/ 	.byte	0x00, 0xf0, 0x11, 0x00


	//----- nvinfo : EIATTR_KPARAM_INFO
	.align		4
.L_99:
        /*0028*/ 	.byte	0x04, 0x17
        /*002a*/ 	.short	(.L_101 - .L_100)
.L_100:
        /*002c*/ 	.word	0x00000000
        /*0030*/ 	.short	0x0001
        /*0032*/ 	.short	0x0008
        /*0034*/ 	.byte	0x00, 0xf5, 0x21, 0x00


	//----- nvinfo : EIATTR_KPARAM_INFO
	.align		4
.L_101:
        /*0038*/ 	.byte	0x04, 0x17
        /*003a*/ 	.short	(.L_103 - .L_102)
.L_102:
        /*003c*/ 	.word	0x00000000
        /*0040*/ 	.short	0x0000
        /*0042*/ 	.short	0x0000
        /*0044*/ 	.byte	0x00, 0xf5, 0x21, 0x00


	//----- nvinfo : EIATTR_SPARSE_MMA_MASK
	.align		4
.L_103:
        /*0048*/ 	.byte	0x03, 0x50
        /*004a*/ 	.short	0x0000


	//----- nvinfo : EIATTR_MAXREG_COUNT
	.align		4
        /*004c*/ 	.byte	0x03, 0x1b
        /*004e*/ 	.short	0x00ff


	//----- nvinfo : EIATTR_MERCURY_ISA_VERSION
	.align		4
        /*0050*/ 	.byte	0x03, 0x5f
        /*0052*/ 	.short	0x0101


	//----- nvinfo : EIATTR_VRC_CTA_INIT_COUNT
	.align		4
        /*0054*/ 	.byte	0x02, 0x4a
	.zero		1
	.zero		1


	//----- nvinfo : EIATTR_EXIT_INSTR_OFFSETS
	.align		4
        /*0058*/ 	.byte	0x04, 0x1c
        /*005a*/ 	.short	(.L_105 - .L_104)


	//   ....[0]....
.L_104:
        /*005c*/ 	.word	0x000000c0


	//   ....[1]....
        /*0060*/ 	.word	0x00000160


	//----- nvinfo : EIATTR_CBANK_PARAM_SIZE
	.align		4
.L_105:
        /*0064*/ 	.byte	0x03, 0x19
        /*0066*/ 	.short	0x0018


	//----- nvinfo : EIATTR_PARAM_CBANK
	.align		4
        /*0068*/ 	.byte	0x04, 0x0a
        /*006a*/ 	.short	(.L_107 - .L_106)
	.align		4
.L_106:
        /*006c*/ 	.word	index@(.nv.constant0._Z6warmupPfS_ii)
        /*0070*/ 	.short	0x0380
        /*0072*/ 	.short	0x0018


	//----- nvinfo : EIATTR_SW_WAR
	.align		4
.L_107:
        /*0074*/ 	.byte	0x04, 0x36
        /*0076*/ 	.short	(.L_109 - .L_108)
.L_108:
        /*0078*/ 	.word	0x00000008
.L_109:


//--------------------- .nv.callgraph             --------------------------
	.section	.nv.callgraph,"",@"SHT_CUDA_CALLGRAPH"
	.align	4
	.sectionentsize	8
	.align		4
        /*0000*/ 	.word	0x00000000
	.align		4
        /*0004*/ 	.word	0xffffffff
	.align		4
        /*0008*/ 	.word	0x00000000
	.align		4
        /*000c*/ 	.word	0xfffffffe
	.align		4
        /*0010*/ 	.word	0x00000000
	.align		4
        /*0014*/ 	.word	0xfffffffd
	.align		4
        /*0018*/ 	.word	0x00000000
	.align		4
        /*001c*/ 	.word	0xfffffffc


//--------------------- .text._Z23transposeDiagonalColRowPfS_ii --------------------------
	.section	.text._Z23transposeDiagonalColRowPfS_ii,"ax",@progbits
	.align	128
        .global         _Z23transposeDiagonalColRowPfS_ii
        .type           _Z23transposeDiagonalColRowPfS_ii,@function
        .size           _Z23transposeDiagonalColRowPfS_ii,(.L_x_5 - _Z23transposeDiagonalColRowPfS_ii)
        .other          _Z23transposeDiagonalColRowPfS_ii,@"STO_CUDA_ENTRY STV_DEFAULT"
_Z23transposeDiagonalColRowPfS_ii:
.text._Z23transposeDiagonalColRowPfS_ii:
[----:B------:R-:W-:Y:S08]  /*0000*/  LDC R1, c[0x0][0x37c] ;  /* 0x0000df00ff017b82 */ /* 0x000ff00000000800 */
[----:B------:R-:W0:Y:S01]  /*0010*/  LDC R5, c[0x0][0x370] ;  /* 0x0000dc00ff057b82 */ /* 0x000e220000000800 */
[----:B------:R-:W1:Y:S07]  /*0020*/  LDCU.64 UR6, c[0x0][0x390] ;  /* 0x00007200ff0677ac */ /* 0x000e6e0008000a00 */
[----:B------:R-:W-:Y:S08]  /*0030*/  S2UR UR5, SR_CTAID.X ;  /* 0x00000000000579c3 */ /* 0x000ff00000002500 */
[----:B------:R-:W2:Y:S01]  /*0040*/  S2UR UR4, SR_CTAID.Y ;  /* 0x00000000000479c3 */ /* 0x000ea20000002600 */
[----:B0-----:R-:W0:Y:S01]  /*0050*/  I2F.U32.RP R0, R5 ;  /* 0x0000000500007306 */ /* 0x001e220000209000 */
[----:B------:R-:W-:-:S07]  /*0060*/  ISETP.NE.U32.AND P1, PT, R5, RZ, PT ;  /* 0x000000ff0500720c */ /* 0x000fce0003f25070 */
[----:B0-----:R-:W0:Y:S01]  /*0070*/  MUFU.RCP R0, R0 ;  /* 0x0000000000007308 */ /* 0x001e220000001000 */
[----:B--2---:R-:W-:Y:S01]  /*0080*/  UIADD3 UR4, UPT, UPT, UR5, UR4, URZ ;  /* 0x0000000405047290 */ /* 0x004fe2000fffe0ff */
[----:B0-----:R-:W-:-:S06]  /*0090*/  IADD3 R2, PT, PT, R0, 0xffffffe, RZ ;  /* 0x0ffffffe00027810 */ /* 0x001fcc0007ffe0ff */
[----:B------:R0:W2:Y:S02]  /*00a0*/  F2I.FTZ.U32.TRUNC.NTZ R3, R2 ;  /* 0x0000000200037305 */ /* 0x0000a4000021f000 */
[----:B0-----:R-:W-:Y:S01]  /*00b0*/  HFMA2 R2, -RZ, RZ, 0, 0 ;  /* 0x00000000ff027431 */ /* 0x001fe200000001ff */
[----:B--2---:R-:W-:-:S05]  /*00c0*/  IADD3 R4, PT, PT, RZ, -R3, RZ ;  /* 0x80000003ff047210 */ /* 0x004fca0007ffe0ff */
[----:B------:R-:W-:-:S04]  /*00d0*/  IMAD R7, R4, R5, RZ ;  /* 0x0000000504077224 */ /* 0x000fc800078e02ff */
[----:B------:R-:W-:Y:S02]  /*00e0*/  IMAD.HI.U32 R3, R3, R7, R2 ;  /* 0x0000000703037227 */ /* 0x000fe400078e0002 */
[----:B------:R-:W0:Y:S04]  /*00f0*/  S2R R2, SR_TID.Y ;  /* 0x0000000000027919 */ /* 0x000e280000002200 */
[----:B------:R-:W-:-:S05]  /*0100*/  IMAD.HI.U32 R3, R3, UR4, RZ ;  /* 0x0000000403037c27 */ /* 0x000fca000f8e00ff */
[----:B------:R-:W-:Y:S02]  /*0110*/  IADD3 R0, PT, PT, -R3, RZ, RZ ;  /* 0x000000ff03007210 */ /* 0x000fe40007ffe1ff */
[----:B------:R-:W2:Y:S03]  /*0120*/  S2R R3, SR_TID.X ;  /* 0x0000000000037919 */ /* 0x000ea60000002100 */
[----:B------:R-:W-:Y:S01]  /*0130*/  IMAD R0, R5, R0, UR4 ;  /* 0x0000000405007e24 */ /* 0x000fe2000f8e0200 */
[----:B------:R-:W2:Y:S01]  /*0140*/  LDCU UR4, c[0x0][0x360] ;  /* 0x00006c00ff0477ac */ /* 0x000ea20008000800 */
[----:B------:R-:W0:Y:S03]  /*0150*/  LDC R7, c[0x0][0x364] ;  /* 0x0000d900ff077b82 */ /* 0x000e260000000800 */
[----:B------:R-:W-:-:S13]  /*0160*/  ISETP.GE.U32.AND P0, PT, R0, R5, PT ;  /* 0x000000050000720c */ /* 0x000fda0003f06070 */
[----:B------:R-:W-:-:S04]  /*0170*/  @P0 IADD3 R0, PT, PT, R0, -R5, RZ ;  /* 0x8000000500000210 */ /* 0x000fc80007ffe0ff */
[----:B------:R-:W-:Y:S01]  /*0180*/  ISETP.GE.U32.AND P0, PT, R0, R5, PT ;  /* 0x000000050000720c */ /* 0x000fe20003f06070 */
[----:B0-----:R-:W-:-:S12]  /*0190*/  IMAD R7, R7, UR5, R2 ;  /* 0x0000000507077c24 */ /* 0x001fd8000f8e0202 */
[-C--:B------:R-:W-:Y:S02]  /*01a0*/  @P0 IADD3 R0, PT, PT, R0, -R5.reuse, RZ ;  /* 0x8000000500000210 */ /* 0x080fe40007ffe0ff */
[----:B------:R-:W-:-:S05]  /*01b0*/  @!P1 LOP3.LUT R0, RZ, R5, RZ, 0x33, !PT ;  /* 0x00000005ff009212 */ /* 0x000fca00078e33ff */
[----:B--2---:R-:W-:-:S05]  /*01c0*/  IMAD R0, R0, UR4, R3 ;  /* 0x0000000400007c24 */ /* 0x004fca000f8e0203 */
[----:B-1----:R-:W-:-:S04]  /*01d0*/  ISETP.GE.AND P0, PT, R0, UR6, PT ;  /* 0x0000000600007c0c */ /* 0x002fc8000bf06270 */
[----:B------:R-:W-:-:S13]  /*01e0*/  ISETP.GE.OR P0, PT, R7, UR7, P0 ;  /* 0x0000000707007c0c */ /* 0x000fda0008706670 */
[----:B------:R-:W-:Y:S05]  /*01f0*/  @P0 EXIT ;  /* 0x000000000000094d */ /* 0x000fea0003800000 */
[----:B------:R-:W0:Y:S01]  /*0200*/  LDC.64 R2, c[0x0][0x388] ;  /* 0x0000e200ff027b82 */ /* 0x000e220000000a00 */
[----:B------:R-:W1:Y:S01]  /*0210*/  LDCU.64 UR4, c[0x0][0x358] ;  /* 0x00006b00ff0477ac */ /* 0x000e620008000a00 */
[----:B------:R-:W-:-:S04]  /*0220*/  IMAD R5, R0, UR7, R7 ;  /* 0x0000000700057c24 */ /* 0x000fc8000f8e0207 */
[----:B0-----:R-:W-:Y:S02]  /*0230*/  IMAD.WIDE R2, R5, 0x4, R2 ;  /* 0x0000000405027825 */ /* 0x001fe400078e0202 */
[----:B------:R-:W0:Y:S04]  /*0240*/  LDC.64 R4, c[0x0][0x380] ;  /* 0x0000e000ff047b82 */ /* 0x000e280000000a00 */
[----:B-1----:R-:W2:Y:S01]  /*0250*/  LDG.E R3, desc[UR4][R2.64] ;  /* 0x0000000402037981 */ /* 0x002ea2000c1e1900 */
[----:B------:R-:W-:-:S04]  /*0260*/  IMAD R7, R7, UR6, R0 ;  /* 0x0000000607077c24 */ /* 0x000fc8000f8e0200 */
[----:B0-----:R-:W-:-:S05]  /*0270*/  IMAD.WIDE R4, R7, 0x4, R4 ;  /* 0x0000000407047825 */ /* 0x001fca00078e0204 */
[----:B--2---:R-:W-:Y:S01]  /*0280*/  STG.E desc[UR4][R4.64], R3 ;  /* 0x0000000304007986 */ /* 0x004fe2000c101904 */
[----:B------:R-:W-:Y:S05]  /*0290*/  EXIT ;  /* 0x000000000000794d */ /* 0x000fea0003800000 */
.L_x_0:
[----:B------:R-:W-:-:S00]  /*02a0*/  BRA `(.L_x_0) ;  /* 0xfffffffc00fc7947 */ /* 0x000fc0000383ffff */
[----:B------:R-:W-:-:S00]  /*02b0*/  NOP ;  /* 0x0000000000007918 */ /* 0x000fc00000000000 */
        /* <DEDUP_REMOVED lines=12> */
.L_x_5:


//--------------------- .text._Z23transposeDiagonalRowColPfS_ii --------------------------
	.section	.text._Z23transposeDiagonalRowColPfS_ii,"ax",@progbits
	.align	128
        .global         _Z23transposeDiagonalRowColPfS_ii
        .type           _Z23transposeDiagonalRowColPfS_ii,@function
        .size           _Z23transposeDiagonalRowColPfS_ii,(.L_x_6 - _Z23transposeDiagonalRowColPfS_ii)
        .other          _Z23transposeDiagonalRowColPfS_ii,@"STO_CUDA_ENTRY STV_DEFAULT"
_Z23transposeDiagonalRowColPfS_ii:
.text._Z23transposeDiagonalRowColPfS_ii:
        /* <DEDUP_REMOVED lines=42> */
.L_x_1:
        /* <DEDUP_REMOVED lines=14> */
.L_x_6:


//--------------------- .text._Z15transposeColRowPfS_ii --------------------------
	.section	.text._Z15transposeColRowPfS_ii,"ax",@progbits
	.align	128
        .global         _Z15transposeColRowPfS_ii
        .type           _Z15transposeColRowPfS_ii,@function
        .size           _Z15transposeColRowPfS_ii,(.L_x_7 - _Z15transposeColRowPfS_ii)
        .other          _Z15transposeColRowPfS_ii,@"STO_CUDA_ENTRY STV_DEFAULT"
_Z15transposeColRowPfS_ii:
.text._Z15transposeColRowPfS_ii:
[----:B------:R-:W-:Y:S01]  /*0000*/  LDC R1, c[0x0][0x37c] ;  /* 0x0000df00ff017b82 */ /* 0x000fe20000000800 */
[----:B------:R-:W0:Y:S01]  /*0010*/  S2R R7, SR_CTAID.Y ;  /* 0x0000000000077919 */ /* 0x000e220000002600 */
[----:B------:R-:W1:Y:S01]  /*0020*/  LDCU UR4, c[0x0][0x360] ;  /* 0x00006c00ff0477ac */ /* 0x000e620008000800 */
[----:B------:R-:W0:Y:S01]  /*0030*/  S2R R2, SR_TID.Y ;  /* 0x0000000000027919 */ /* 0x000e220000002200 */
[----:B------:R-:W0:Y:S01]  /*0040*/  LDCU UR5, c[0x0][0x364] ;  /* 0x00006c80ff0577ac */ /* 0x000e220008000800 */
[----:B------:R-:W1:Y:S01]  /*0050*/  S2R R0, SR_CTAID.X ;  /* 0x0000000000007919 */ /* 0x000e620000002500 */
[----:B------:R-:W2:Y:S01]  /*0060*/  LDCU.64 UR6, c[0x0][0x390] ;  /* 0x00007200ff0677ac */ /* 0x000ea20008000a00 */
[----:B------:R-:W1:Y:S01]  /*0070*/  S2R R3, SR_TID.X ;  /* 0x0000000000037919 */ /* 0x000e620000002100 */
[----:B0-----:R-:W-:-:S05]  /*0080*/  IMAD R7, R7, UR5, R2 ;  /* 0x0000000507077c24 */ /* 0x001fca000f8e0202 */
[----:B--2---:R-:W-:Y:S01]  /*0090*/  ISETP.GE.AND P0, PT, R7, UR7, PT ;  /* 0x0000000707007c0c */ /* 0x004fe2000bf06270 */
[----:B-1----:R-:W-:-:S05]  /*00a0*/  IMAD R0, R0, UR4, R3 ;  /* 0x0000000400007c24 */ /* 0x002fca000f8e0203 */
        /* <DEDUP_REMOVED lines=12> */
.L_x_2:
        /* <DEDUP_REMOVED lines=9> */
.L_x_7:


//--------------------- .text._Z15transposeRowColPfS_ii --------------------------
	.section	.text._Z15transposeRowColPfS_ii,"ax",@progbits
	.align	128
        .global         _Z15transposeRowColPfS_ii
        .type           _Z15transposeRowColPfS_ii,@function
        .size           _Z15transposeRowColPfS_ii,(.L_x_8 - _Z15transposeRowColPfS_ii)
        .other          _Z15transposeRowColPfS_ii,@"STO_CUDA_ENTRY STV_DEFAULT"
_Z15transposeRowColPfS_ii:
.text._Z15transposeRowColPfS_ii:
        /* <DEDUP_REMOVED lines=23> */
.L_x_3:
        /* <DEDUP_REMOVED lines=9> */
.L_x_8:


//--------------------- .text._Z6warmupPfS_ii     --------------------------
	.section	.text._Z6warmupPfS_ii,"ax",@progbits
	.align	128
        .global         _Z6warmupPfS_ii
        .type           _Z6warmupPfS_ii,@function
        .size           _Z6warmupPfS_ii,(.L_x_9 - _Z6warmupPfS_ii)
        .other          _Z6warmupPfS_ii,@"STO_CUDA_ENTRY STV_DEFAULT"
_Z6warmupPfS_ii:
.text._Z6warmupPfS_ii:
        /* <DEDUP_REMOVED lines=23> */
.L_x_4:
        /* <DEDUP_REMOVED lines=9> */
.L_x_9:


//--------------------- .nv.shared.reserved.0     --------------------------
	.section	.nv.shared.reserved.0,"aw",@nobits
	.weak		__nv_reservedSMEM_offset_0_alias
	.size		__nv_reservedSMEM_offset_0_alias, 0, 64
	.other		__nv_reservedSMEM_offset_0_alias,@"STO_CUDA_RESERVED_SHARED STV_DEFAULT"
__nv_reservedSMEM_offset_0_alias:
	.zero		0
	.zero		64


//--------------------- .nv.constant0._Z23transposeDiagonalColRowPfS_ii --------------------------
	.section	.nv.constant0._Z23transposeDiagonalColRowPfS_ii,"a",@progbits
	.sectionflags	@""
	.align	4
.nv.constant0._Z23transposeDiagonalColRowPfS_ii:
	.zero		920


//--------------------- .nv.constant0._Z23transposeDiagonalRowColPfS_ii --------------------------
	.section	.nv.constant0._Z23transposeDiagonalRowColPfS_ii,"a",@progbits
	.sectionflags	@""
	.align	4
.nv.constant0._Z23transposeDiagonalRowColPfS_ii:
	.zero		920


//--------------------- .nv.constant0._Z15transposeColRowPfS_ii --------------------------
	.section	.nv.constant0._Z15transposeColRowPfS_ii,"a",@progbits
	.sectionflags	@""
	.align	4
.nv.constant0._Z15transposeColRowPfS_ii:
	.zero		920


//--------------------- .nv.constant0._Z15transposeRowColPfS_ii --------------------------
	.section	.nv.constant0._Z15transposeRowColPfS_ii,"a",@progbits
	.sectionflags	@""
	.align	4
.nv.constant0._Z15transposeRowColPfS_ii:
	.zero		920


//--------------------- .nv.constant0._Z6warmupPfS_ii --------------------------
	.section	.nv.constant0._Z6warmupPfS_ii,"a",@progbits
	.sectionflags	@""
	.align	4
.nv.constant0._Z6warmupPfS_ii:
	.zero		920


//--------------------- SYMBOLS --------------------------

	.type		.nv.reservedSmem.offset0,@object
	.size		.nv.reservedSmem.offset0,0x4
